//
// Generated by NVIDIA NVVM Compiler
//
// Compiler Build ID: CL-36424714
// Cuda compilation tools, release 13.0, V13.0.88
// Based on NVVM 20.0.0
//

.version 9.0
.target sm_100
.address_size 64

	// .globl	_Z18Action_noImage_GPUPdS_PA1024_A3_d

.visible .entry _Z18Action_noImage_GPUPdS_PA1024_A3_d(
	.param .u64 .ptr .align 1 _Z18Action_noImage_GPUPdS_PA1024_A3_d_param_0,
	.param .u64 .ptr .align 1 _Z18Action_noImage_GPUPdS_PA1024_A3_d_param_1,
	.param .u64 .ptr .align 1 _Z18Action_noImage_GPUPdS_PA1024_A3_d_param_2
)
{
	.reg .pred 	%p<2>;
	.reg .b32 	%r<3>;
	.reg .b64 	%rd<13>;
	.reg .b64 	%fd<12>;

	ld.param.u64 	%rd2, [_Z18Action_noImage_GPUPdS_PA1024_A3_d_param_0];
	ld.param.u64 	%rd3, [_Z18Action_noImage_GPUPdS_PA1024_A3_d_param_1];
	ld.param.u64 	%rd4, [_Z18Action_noImage_GPUPdS_PA1024_A3_d_param_2];
	cvta.to.global.u64 	%rd5, %rd2;
	cvta.to.global.u64 	%rd6, %rd4;
	cvta.to.global.u64 	%rd7, %rd3;
	mov.u32 	%r1, %ctaid.x;
	mov.u32 	%r2, %tid.x;
	ld.global.f64 	%fd2, [%rd7];
	mul.wide.u32 	%rd8, %r1, 24576;
	add.s64 	%rd9, %rd6, %rd8;
	mul.wide.u32 	%rd10, %r2, 24;
	add.s64 	%rd11, %rd9, %rd10;
	ld.global.f64 	%fd3, [%rd11];
	ld.global.f64 	%fd4, [%rd7+8];
	ld.global.f64 	%fd5, [%rd11+8];
	mul.f64 	%fd6, %fd4, %fd5;
	fma.rn.f64 	%fd7, %fd2, %fd3, %fd6;
	ld.global.f64 	%fd8, [%rd7+16];
	ld.global.f64 	%fd9, [%rd11+16];
	fma.rn.f64 	%fd1, %fd8, %fd9, %fd7;
	add.f64 	%fd10, %fd1, 0d3FF0000000000000;
	mul.wide.u32 	%rd12, %r1, 8;
	add.s64 	%rd1, %rd5, %rd12;
	ld.global.f64 	%fd11, [%rd1];
	setp.gtu.f64 	%p1, %fd10, %fd11;
	@%p1 bra 	$L__BB0_2;
	st.global.f64 	[%rd1], %fd1;
$L__BB0_2:
	ret;

}


// ===== COMPILED SASS (sm_100) =====

	.target	sm_100

	.elftype	@"ET_EXEC"


//--------------------- .note.nv.tkinfo           --------------------------
	.section	.note.nv.tkinfo,"",@"SHT_NOTE"
	.sectionflags	@"SHF_NOTE_NV_TKINFO"
	.tkinfo
        /*0018*/ 	.word	0x00000002
        /*0030*/ 	.string	""
        /*0030*/ 	.string	"ptxas"
        /*0030*/ 	.string	"Cuda compilation tools, release 13.0, V13.0.88"
        /*0030*/ 	.string	"Build cuda_13.0.r13.0/compiler.36424714_0"
        /*0030*/ 	.string	"-arch sm_100 -m 64 "



//--------------------- .note.nv.cuinfo           --------------------------
	.section	.note.nv.cuinfo,"",@"SHT_NOTE"
	.sectionflags	@"SHF_NOTE_NV_CUINFO"
        /*0018*/ 	.short	0x0002
        /*001a*/ 	.short	0x0064
        /*001c*/ 	.short	0x0082
	.zero		2


//--------------------- .nv.info                  --------------------------
	.section	.nv.info,"",@"SHT_CUDA_INFO"
	.align	4


	//----- nvinfo : EIATTR_REGCOUNT
	.align		4
        /*0000*/ 	.byte	0x04, 0x2f
        /*0002*/ 	.short	(.L_1 - .L_0)
	.align		4
.L_0:
        /*0004*/ 	.word	index@(_Z18Action_noImage_GPUPdS_PA1024_A3_d)
        /*0008*/ 	.word	0x00000018


	//----- nvinfo : EIATTR_FRAME_SIZE
	.align		4
.L_1:
        /*000c*/ 	.byte	0x04, 0x11
        /*000e*/ 	.short	(.L_3 - .L_2)
	.align		4
.L_2:
        /*0010*/ 	.word	index@(_Z18Action_noImage_GPUPdS_PA1024_A3_d)
        /*0014*/ 	.word	0x00000000


	//----- nvinfo : EIATTR_MIN_STACK_SIZE
	.align		4
.L_3:
        /*0018*/ 	.byte	0x04, 0x12
        /*001a*/ 	.short	(.L_5 - .L_4)
	.align		4
.L_4:
        /*001c*/ 	.word	index@(_Z18Action_noImage_GPUPdS_PA1024_A3_d)
        /*0020*/ 	.word	0x00000000
.L_5:


//--------------------- .nv.compat                --------------------------
	.section	.nv.compat,"",@"SHT_CUDA_COMPAT_INFO"
	.align	4
        /*0000*/ 	.byte	0x02, 0x09, 0x00, 0x00, 0x02, 0x02, 0x01, 0x00, 0x02, 0x05, 0x05, 0x00, 0x03, 0x07, 0x01, 0x01
        /*0010*/ 	.byte	0x02, 0x03, 0x00, 0x00, 0x02, 0x06, 0x01, 0x00, 0x04, 0x0b, 0x08, 0x00, 0x01, 0x00, 0x00, 0x00
        /*0020*/ 	.byte	0x00, 0x00, 0x00, 0x00


//--------------------- .nv.info._Z18Action_noImage_GPUPdS_PA1024_A3_d --------------------------
	.section	.nv.info._Z18Action_noImage_GPUPdS_PA1024_A3_d,"",@"SHT_CUDA_INFO"
	.sectionflags	@""
	.align	4


	//----- nvinfo : EIATTR_CUDA_API_VERSION
	.align		4
        /*0000*/ 	.byte	0x04, 0x37
        /*0002*/ 	.short	(.L_7 - .L_6)
.L_6:
        /*0004*/ 	.word	0x00000082


	//----- nvinfo : EIATTR_KPARAM_INFO
	.align		4
.L_7:
        /*0008*/ 	.byte	0x04, 0x17
        /*000a*/ 	.short	(.L_9 - .L_8)
.L_8:
        /*000c*/ 	.word	0x00000000
        /*0010*/ 	.short	0x0002
        /*0012*/ 	.short	0x0010
        /*0014*/ 	.byte	0x00, 0xf5, 0x21, 0x00


	//----- nvinfo : EIATTR_KPARAM_INFO
	.align		4
.L_9:
        /*0018*/ 	.byte	0x04, 0x17
        /*001a*/ 	.short	(.L_11 - .L_10)
.L_10:
        /*001c*/ 	.word	0x00000000
        /*0020*/ 	.short	0x0001
        /*0022*/ 	.short	0x0008
        /*0024*/ 	.byte	0x00, 0xf5, 0x21, 0x00


	//----- nvinfo : EIATTR_KPARAM_INFO
	.align		4
.L_11:
        /*0028*/ 	.byte	0x04, 0x17
        /*002a*/ 	.short	(.L_13 - .L_12)
.L_12:
        /*002c*/ 	.word	0x00000000
        /*0030*/ 	.short	0x0000
        /*0032*/ 	.short	0x0000
        /*0034*/ 	.byte	0x00, 0xf5, 0x21, 0x00


	//----- nvinfo : EIATTR_SPARSE_MMA_MASK
	.align		4
.L_13:
        /*0038*/ 	.byte	0x03, 0x50
        /*003a*/ 	.short	0x0000


	//----- nvinfo : EIATTR_MAXREG_COUNT
	.align		4
        /*003c*/ 	.byte	0x03, 0x1b
        /*003e*/ 	.short	0x00ff


	//----- nvinfo : EIATTR_MERCURY_ISA_VERSION
	.align		4
        /*0040*/ 	.byte	0x03, 0x5f
        /*0042*/ 	.short	0x0101


	//----- nvinfo : EIATTR_VRC_CTA_INIT_COUNT
	.align		4
        /*0044*/ 	.byte	0x02, 0x4a
	.zero		1
	.zero		1


	//----- nvinfo : EIATTR_EXIT_INSTR_OFFSETS
	.align		4
        /*0048*/ 	.byte	0x04, 0x1c
        /*004a*/ 	.short	(.L_15 - .L_14)


	//   ....[0]....
.L_14:
        /*004c*/ 	.word	0x00000160


	//   ....[1]....
        /*0050*/ 	.word	0x00000180


	//----- nvinfo : EIATTR_CBANK_PARAM_SIZE
	.align		4
.L_15:
        /*0054*/ 	.byte	0x03, 0x19
        /*0056*/ 	.short	0x0018


	//----- nvinfo : EIATTR_PARAM_CBANK
	.align		4
        /*0058*/ 	.byte	0x04, 0x0a
        /*005a*/ 	.short	(.L_17 - .L_16)
	.align		4
.L_16:
        /*005c*/ 	.word	index@(.nv.constant0._Z18Action_noImage_GPUPdS_PA1024_A3_d)
        /*0060*/ 	.short	0x0380
        /*0062*/ 	.short	0x0018


	//----- nvinfo : EIATTR_SW_WAR
	.align		4
.L_17:
        /*0064*/ 	.byte	0x04, 0x36
        /*0066*/ 	.short	(.L_19 - .L_18)
.L_18:
        /*0068*/ 	.word	0x00000008
.L_19:


//--------------------- .nv.callgraph             --------------------------
	.section	.nv.callgraph,"",@"SHT_CUDA_CALLGRAPH"
	.align	4
	.sectionentsize	8
	.align		4
        /*0000*/ 	.word	0x00000000
	.align		4
        /*0004*/ 	.word	0xffffffff
	.align		4
        /*0008*/ 	.word	0x00000000
	.align		4
        /*000c*/ 	.word	0xfffffffe
	.align		4
        /*0010*/ 	.word	0x00000000
	.align		4
        /*0014*/ 	.word	0xfffffffd
	.align		4
        /*0018*/ 	.word	0x00000000
	.align		4
        /*001c*/ 	.word	0xfffffffc


//--------------------- .text._Z18Action_noImage_GPUPdS_PA1024_A3_d --------------------------
	.section	.text._Z18Action_noImage_GPUPdS_PA1024_A3_d,"ax",@progbits
	.align	128
        .global         _Z18Action_noImage_GPUPdS_PA1024_A3_d
        .type           _Z18Action_noImage_GPUPdS_PA1024_A3_d,@function
        .size           _Z18Action_noImage_GPUPdS_PA1024_A3_d,(.L_x_1 - _Z18Action_noImage_GPUPdS_PA1024_A3_d)
        .other          _Z18Action_noImage_GPUPdS_PA1024_A3_d,@"STO_CUDA_ENTRY STV_DEFAULT"
_Z18Action_noImage_GPUPdS_PA1024_A3_d:
.text._Z18Action_noImage_GPUPdS_PA1024_A3_d:
[----:B------:R-:W-:Y:S01]  /*0000*/  LDC R1, c[0x0][0x37c] ;  /* 0x0000df00ff017b82 */ /* 0x000fe20000000800 */
[----:B------:R-:W0:Y:S07]  /*0010*/  S2R R21, SR_CTAID.X ;  /* 0x0000000000157919 */ /* 0x000e2e0000002500 */
[----:B------:R-:W0:Y:S01]  /*0020*/  LDC.64 R4, c[0x0][0x390] ;  /* 0x0000e400ff047b82 */ /* 0x000e220000000a00 */
[----:B------:R-:W1:Y:S01]  /*0030*/  LDCU.64 UR4, c[0x0][0x358] ;  /* 0x00006b00ff0477ac */ /* 0x000e620008000a00 */
[----:B------:R-:W2:Y:S06]  /*0040*/  S2R R7, SR_TID.X ;  /* 0x0000000000077919 */ /* 0x000eac0000002100 */
[----:B------:R-:W1:Y:S08]  /*0050*/  LDC.64 R2, c[0x0][0x388] ;  /* 0x0000e200ff027b82 */ /* 0x000e700000000a00 */
[----:B------:R-:W3:Y:S01]  /*0060*/  LDC.64 R18, c[0x0][0x380] ;  /* 0x0000e000ff127b82 */ /* 0x000ee20000000a00 */
[----:B0-----:R-:W-:Y:S01]  /*0070*/  IMAD.WIDE.U32 R4, R21, 0x6000, R4 ;  /* 0x0000600015047825 */ /* 0x001fe200078e0004 */
[----:B-1----:R-:W4:Y:S04]  /*0080*/  LDG.E.64 R10, desc[UR4][R2.64+0x8] ;  /* 0x00000804020a7981 */ /* 0x002f28000c1e1b00 */
[----:B------:R-:W5:Y:S01]  /*0090*/  LDG.E.64 R14, desc[UR4][R2.64+0x10] ;  /* 0x00001004020e7981 */ /* 0x000f62000c1e1b00 */
[----:B--2---:R-:W-:-:S03]  /*00a0*/  IMAD.WIDE.U32 R6, R7, 0x18, R4 ;  /* 0x0000001807067825 */ /* 0x004fc600078e0004 */
[----:B------:R-:W2:Y:S04]  /*00b0*/  LDG.E.64 R4, desc[UR4][R2.64] ;  /* 0x0000000402047981 */ /* 0x000ea8000c1e1b00 */
[----:B------:R-:W4:Y:S04]  /*00c0*/  LDG.E.64 R12, desc[UR4][R6.64+0x8] ;  /* 0x00000804060c7981 */ /* 0x000f28000c1e1b00 */
[----:B------:R-:W2:Y:S04]  /*00d0*/  LDG.E.64 R8, desc[UR4][R6.64] ;  /* 0x0000000406087981 */ /* 0x000ea8000c1e1b00 */
[----:B------:R-:W5:Y:S01]  /*00e0*/  LDG.E.64 R16, desc[UR4][R6.64+0x10] ;  /* 0x0000100406107981 */ /* 0x000f62000c1e1b00 */
[----:B---3--:R-:W-:-:S05]  /*00f0*/  IMAD.WIDE.U32 R18, R21, 0x8, R18 ;  /* 0x0000000815127825 */ /* 0x008fca00078e0012 */
[----:B------:R-:W3:Y:S01]  /*0100*/  LDG.E.64 R20, desc[UR4][R18.64] ;  /* 0x0000000412147981 */ /* 0x000ee2000c1e1b00 */
[----:B----4-:R-:W-:-:S08]  /*0110*/  DMUL R10, R10, R12 ;  /* 0x0000000c0a0a7228 */ /* 0x010fd00000000000 */
[----:B--2---:R-:W-:-:S08]  /*0120*/  DFMA R4, R4, R8, R10 ;  /* 0x000000080404722b */ /* 0x004fd0000000000a */
[----:B-----5:R-:W-:-:S08]  /*0130*/  DFMA R4, R14, R16, R4 ;  /* 0x000000100e04722b */ /* 0x020fd00000000004 */
[----:B------:R-:W-:-:S08]  /*0140*/  DADD R8, R4, 1 ;  /* 0x3ff0000004087429 */ /* 0x000fd00000000000 */
[----:B---3--:R-:W-:-:S14]  /*0150*/  DSETP.GTU.AND P0, PT, R8, R20, PT ;  /* 0x000000140800722a */ /* 0x008fdc0003f0c000 */
[----:B------:R-:W-:Y:S05]  /*0160*/  @P0 EXIT ;  /* 0x000000000000094d */ /* 0x000fea0003800000 */
[----:B------:R-:W-:Y:S01]  /*0170*/  STG.E.64 desc[UR4][R18.64], R4 ;  /* 0x0000000412007986 */ /* 0x000fe2000c101b04 */
[----:B------:R-:W-:Y:S05]  /*0180*/  EXIT ;  /* 0x000000000000794d */ /* 0x000fea0003800000 */
.L_x_0:
[----:B------:R-:W-:-:S00]  /*0190*/  BRA `(.L_x_0) ;  /* 0xfffffffc00fc7947 */ /* 0x000fc0000383ffff */
[----:B------:R-:W-:-:S00]  /*01a0*/  NOP ;  /* 0x0000000000007918 */ /* 0x000fc00000000000 */
        /* <DEDUP_REMOVED lines=13> */
.L_x_1:


//--------------------- .nv.shared.reserved.0     --------------------------
	.section	.nv.shared.reserved.0,"aw",@nobits
	.weak		__nv_reservedSMEM_offset_0_alias
	.size		__nv_reservedSMEM_offset_0_alias, 0, 64
	.other		__nv_reservedSMEM_offset_0_alias,@"STO_CUDA_RESERVED_SHARED STV_DEFAULT"
__nv_reservedSMEM_offset_0_alias:
	.zero		0
	.zero		64


//--------------------- .nv.constant0._Z18Action_noImage_GPUPdS_PA1024_A3_d --------------------------
	.section	.nv.constant0._Z18Action_noImage_GPUPdS_PA1024_A3_d,"a",@progbits
	.sectionflags	@""
	.align	4
.nv.constant0._Z18Action_noImage_GPUPdS_PA1024_A3_d:
	.zero		920


//--------------------- SYMBOLS --------------------------

	.type		.nv.reservedSmem.offset0,@object
	.size		.nv.reservedSmem.offset0,0x4
